//
// Generated by NVIDIA NVVM Compiler
//
// Compiler Build ID: CL-36424714
// Cuda compilation tools, release 13.0, V13.0.88
// Based on NVVM 20.0.0
//

.version 9.0
.target sm_100
.address_size 64

	// .globl	_Z11dot_productPfS_S_i

.visible .entry _Z11dot_productPfS_S_i(
	.param .u64 .ptr .align 1 _Z11dot_productPfS_S_i_param_0,
	.param .u64 .ptr .align 1 _Z11dot_productPfS_S_i_param_1,
	.param .u64 .ptr .align 1 _Z11dot_productPfS_S_i_param_2,
	.param .u32 _Z11dot_productPfS_S_i_param_3
)
{


	ret;

}


// ===== COMPILED SASS (sm_100) =====

	.target	sm_100

	.elftype	@"ET_EXEC"


//--------------------- .note.nv.tkinfo           --------------------------
	.section	.note.nv.tkinfo,"",@"SHT_NOTE"
	.sectionflags	@"SHF_NOTE_NV_TKINFO"
	.tkinfo
        /*0018*/ 	.word	0x00000002
        /*0030*/ 	.string	""
        /*0030*/ 	.string	"ptxas"
        /*0030*/ 	.string	"Cuda compilation tools, release 13.0, V13.0.88"
        /*0030*/ 	.string	"Build cuda_13.0.r13.0/compiler.36424714_0"
        /*0030*/ 	.string	"-arch sm_100 -m 64 "



//--------------------- .note.nv.cuinfo           --------------------------
	.section	.note.nv.cuinfo,"",@"SHT_NOTE"
	.sectionflags	@"SHF_NOTE_NV_CUINFO"
        /*0018*/ 	.short	0x0002
        /*001a*/ 	.short	0x0064
        /*001c*/ 	.short	0x0082
	.zero		2


//--------------------- .nv.info                  --------------------------
	.section	.nv.info,"",@"SHT_CUDA_INFO"
	.align	4


	//----- nvinfo : EIATTR_REGCOUNT
	.align		4
        /*0000*/ 	.byte	0x04, 0x2f
        /*0002*/ 	.short	(.L_1 - .L_0)
	.align		4
.L_0:
        /*0004*/ 	.word	index@(_Z11dot_productPfS_S_i)
        /*0008*/ 	.word	0x00000004


	//----- nvinfo : EIATTR_FRAME_SIZE
	.align		4
.L_1:
        /*000c*/ 	.byte	0x04, 0x11
        /*000e*/ 	.short	(.L_3 - .L_2)
	.align		4
.L_2:
        /*0010*/ 	.word	index@(_Z11dot_productPfS_S_i)
        /*0014*/ 	.word	0x00000000


	//----- nvinfo : EIATTR_MIN_STACK_SIZE
	.align		4
.L_3:
        /*0018*/ 	.byte	0x04, 0x12
        /*001a*/ 	.short	(.L_5 - .L_4)
	.align		4
.L_4:
        /*001c*/ 	.word	index@(_Z11dot_productPfS_S_i)
        /*0020*/ 	.word	0x00000000
.L_5:


//--------------------- .nv.compat                --------------------------
	.section	.nv.compat,"",@"SHT_CUDA_COMPAT_INFO"
	.align	4
        /*0000*/ 	.byte	0x02, 0x09, 0x00, 0x00, 0x02, 0x02, 0x01, 0x00, 0x02, 0x05, 0x05, 0x00, 0x03, 0x07, 0x01, 0x01
        /*0010*/ 	.byte	0x02, 0x03, 0x00, 0x00, 0x02, 0x06, 0x01, 0x00, 0x04, 0x0b, 0x08, 0x00, 0x09, 0x00, 0x00, 0x00
        /*0020*/ 	.byte	0x00, 0x00, 0x00, 0x00


//--------------------- .nv.info._Z11dot_productPfS_S_i --------------------------
	.section	.nv.info._Z11dot_productPfS_S_i,"",@"SHT_CUDA_INFO"
	.sectionflags	@""
	.align	4


	//----- nvinfo : EIATTR_CUDA_API_VERSION
	.align		4
        /*0000*/ 	.byte	0x04, 0x37
        /*0002*/ 	.short	(.L_7 - .L_6)
.L_6:
        /*0004*/ 	.word	0x00000082


	//----- nvinfo : EIATTR_KPARAM_INFO
	.align		4
.L_7:
        /*0008*/ 	.byte	0x04, 0x17
        /*000a*/ 	.short	(.L_9 - .L_8)
.L_8:
        /*000c*/ 	.word	0x00000000
        /*0010*/ 	.short	0x0003
        /*0012*/ 	.short	0x0018
        /*0014*/ 	.byte	0x00, 0xf0, 0x11, 0x00


	//----- nvinfo : EIATTR_KPARAM_INFO
	.align		4
.L_9:
        /*0018*/ 	.byte	0x04, 0x17
        /*001a*/ 	.short	(.L_11 - .L_10)
.L_10:
        /*001c*/ 	.word	0x00000000
        /*0020*/ 	.short	0x0002
        /*0022*/ 	.short	0x0010
        /*0024*/ 	.byte	0x00, 0xf5, 0x21, 0x00


	//----- nvinfo : EIATTR_KPARAM_INFO
	.align		4
.L_11:
        /*0028*/ 	.byte	0x04, 0x17
        /*002a*/ 	.short	(.L_13 - .L_12)
.L_12:
        /*002c*/ 	.word	0x00000000
        /*0030*/ 	.short	0x0001
        /*0032*/ 	.short	0x0008
        /*0034*/ 	.byte	0x00, 0xf5, 0x21, 0x00


	//----- nvinfo : EIATTR_KPARAM_INFO
	.align		4
.L_13:
        /*0038*/ 	.byte	0x04, 0x17
        /*003a*/ 	.short	(.L_15 - .L_14)
.L_14:
        /*003c*/ 	.word	0x00000000
        /*0040*/ 	.short	0x0000
        /*0042*/ 	.short	0x0000
        /*0044*/ 	.byte	0x00, 0xf5, 0x21, 0x00


	//----- nvinfo : EIATTR_SPARSE_MMA_MASK
	.align		4
.L_15:
        /*0048*/ 	.byte	0x03, 0x50
        /*004a*/ 	.short	0x0000


	//----- nvinfo : EIATTR_MAXREG_COUNT
	.align		4
        /*004c*/ 	.byte	0x03, 0x1b
        /*004e*/ 	.short	0x00ff


	//----- nvinfo : EIATTR_MERCURY_ISA_VERSION
	.align		4
        /*0050*/ 	.byte	0x03, 0x5f
        /*0052*/ 	.short	0x0101


	//----- nvinfo : EIATTR_VRC_CTA_INIT_COUNT
	.align		4
        /*0054*/ 	.byte	0x02, 0x4a
	.zero		1
	.zero		1


	//----- nvinfo : EIATTR_EXIT_INSTR_OFFSETS
	.align		4
        /*0058*/ 	.byte	0x04, 0x1c
        /*005a*/ 	.short	(.L_17 - .L_16)


	//   ....[0]....
.L_16:
        /*005c*/ 	.word	0x00000010


	//----- nvinfo : EIATTR_CBANK_PARAM_SIZE
	.align		4
.L_17:
        /*0060*/ 	.byte	0x03, 0x19
        /*0062*/ 	.short	0x001c


	//----- nvinfo : EIATTR_PARAM_CBANK
	.align		4
        /*0064*/ 	.byte	0x04, 0x0a
        /*0066*/ 	.short	(.L_19 - .L_18)
	.align		4
.L_18:
        /*0068*/ 	.word	index@(.nv.constant0._Z11dot_productPfS_S_i)
        /*006c*/ 	.short	0x0380
        /*006e*/ 	.short	0x001c


	//----- nvinfo : EIATTR_SW_WAR
	.align		4
.L_19:
        /*0070*/ 	.byte	0x04, 0x36
        /*0072*/ 	.short	(.L_21 - .L_20)
.L_20:
        /*0074*/ 	.word	0x00000008
.L_21:


//--------------------- .nv.callgraph             --------------------------
	.section	.nv.callgraph,"",@"SHT_CUDA_CALLGRAPH"
	.align	4
	.sectionentsize	8
	.align		4
        /*0000*/ 	.word	0x00000000
	.align		4
        /*0004*/ 	.word	0xffffffff
	.align		4
        /*0008*/ 	.word	0x00000000
	.align		4
        /*000c*/ 	.word	0xfffffffe
	.align		4
        /*0010*/ 	.word	0x00000000
	.align		4
        /*0014*/ 	.word	0xfffffffd
	.align		4
        /*0018*/ 	.word	0x00000000
	.align		4
        /*001c*/ 	.word	0xfffffffc


//--------------------- .text._Z11dot_productPfS_S_i --------------------------
	.section	.text._Z11dot_productPfS_S_i,"ax",@progbits
	.align	128
        .global         _Z11dot_productPfS_S_i
        .type           _Z11dot_productPfS_S_i,@function
        .size           _Z11dot_productPfS_S_i,(.L_x_1 - _Z11dot_productPfS_S_i)
        .other          _Z11dot_productPfS_S_i,@"STO_CUDA_ENTRY STV_DEFAULT"
_Z11dot_productPfS_S_i:
.text._Z11dot_productPfS_S_i:
[----:B------:R-:W-:Y:S01]  /*0000*/  LDC R1, c[0x0][0x37c] ;  /* 0x0000df00ff017b82 */ /* 0x000fe20000000800 */
[----:B------:R-:W-:Y:S05]  /*0010*/  EXIT ;  /* 0x000000000000794d */ /* 0x000fea0003800000 */
.L_x_0:
[----:B------:R-:W-:-:S00]  /*0020*/  BRA `(.L_x_0) ;  /* 0xfffffffc00fc7947 */ /* 0x000fc0000383ffff */
[----:B------:R-:W-:-:S00]  /*0030*/  NOP ;  /* 0x0000000000007918 */ /* 0x000fc00000000000 */
        /* <DEDUP_REMOVED lines=12> */
.L_x_1:


//--------------------- .nv.shared.reserved.0     --------------------------
	.section	.nv.shared.reserved.0,"aw",@nobits
	.weak		__nv_reservedSMEM_offset_0_alias
	.size		__nv_reservedSMEM_offset_0_alias, 0, 64
	.other		__nv_reservedSMEM_offset_0_alias,@"STO_CUDA_RESERVED_SHARED STV_DEFAULT"
__nv_reservedSMEM_offset_0_alias:
	.zero		0
	.zero		64


//--------------------- .nv.constant0._Z11dot_productPfS_S_i --------------------------
	.section	.nv.constant0._Z11dot_productPfS_S_i,"a",@progbits
	.sectionflags	@""
	.align	4
.nv.constant0._Z11dot_productPfS_S_i:
	.zero		924


//--------------------- SYMBOLS --------------------------

	.type		.nv.reservedSmem.offset0,@object
	.size		.nv.reservedSmem.offset0,0x4
